//
// Generated by NVIDIA NVVM Compiler
//
// Compiler Build ID: CL-36424714
// Cuda compilation tools, release 13.0, V13.0.88
// Based on NVVM 20.0.0
//

.version 9.0
.target sm_100
.address_size 64

	// .globl	_Z19mergeSortPassKernelPiS_ii

.visible .entry _Z19mergeSortPassKernelPiS_ii(
	.param .u64 .ptr .align 1 _Z19mergeSortPassKernelPiS_ii_param_0,
	.param .u64 .ptr .align 1 _Z19mergeSortPassKernelPiS_ii_param_1,
	.param .u32 _Z19mergeSortPassKernelPiS_ii_param_2,
	.param .u32 _Z19mergeSortPassKernelPiS_ii_param_3
)
{
	.reg .pred 	%p<25>;
	.reg .b32 	%r<122>;
	.reg .b64 	%rd<39>;

	ld.param.u64 	%rd9, [_Z19mergeSortPassKernelPiS_ii_param_0];
	ld.param.u64 	%rd10, [_Z19mergeSortPassKernelPiS_ii_param_1];
	ld.param.u32 	%r61, [_Z19mergeSortPassKernelPiS_ii_param_2];
	ld.param.u32 	%r62, [_Z19mergeSortPassKernelPiS_ii_param_3];
	cvta.to.global.u64 	%rd1, %rd9;
	cvta.to.global.u64 	%rd2, %rd10;
	mov.u32 	%r63, %ctaid.x;
	mul.lo.s32 	%r64, %r63, %r61;
	shl.b32 	%r1, %r64, 1;
	setp.ge.s32 	%p1, %r1, %r62;
	@%p1 bra 	$L__BB0_23;
	add.s32 	%r65, %r1, %r61;
	min.s32 	%r2, %r65, %r62;
	add.s32 	%r66, %r65, %r61;
	min.s32 	%r3, %r66, %r62;
	setp.lt.s32 	%p2, %r61, 1;
	setp.ge.s32 	%p3, %r65, %r3;
	or.pred  	%p4, %p2, %p3;
	mov.u32 	%r96, %r1;
	mov.u32 	%r97, %r2;
	mov.u32 	%r105, %r1;
	@%p4 bra 	$L__BB0_2;
	bra.uni 	$L__BB0_24;
$L__BB0_2:
	setp.ge.s32 	%p10, %r96, %r2;
	@%p10 bra 	$L__BB0_9;
	sub.s32 	%r75, %r2, %r96;
	and.b32  	%r7, %r75, 3;
	setp.eq.s32 	%p11, %r7, 0;
	mov.u32 	%r103, %r96;
	@%p11 bra 	$L__BB0_6;
	neg.s32 	%r99, %r7;
	mov.u32 	%r103, %r96;
$L__BB0_5:
	.pragma "nounroll";
	mul.wide.s32 	%rd17, %r105, 4;
	add.s64 	%rd18, %rd2, %rd17;
	mul.wide.s32 	%rd19, %r103, 4;
	add.s64 	%rd20, %rd1, %rd19;
	add.s32 	%r103, %r103, 1;
	ld.global.u32 	%r76, [%rd20];
	add.s32 	%r105, %r105, 1;
	st.global.u32 	[%rd18], %r76;
	add.s32 	%r99, %r99, 1;
	setp.ne.s32 	%p12, %r99, 0;
	@%p12 bra 	$L__BB0_5;
$L__BB0_6:
	sub.s32 	%r77, %r96, %r2;
	setp.gt.u32 	%p13, %r77, -4;
	@%p13 bra 	$L__BB0_9;
	add.s64 	%rd3, %rd1, 8;
	sub.s32 	%r111, %r103, %r2;
	add.s64 	%rd4, %rd2, 8;
$L__BB0_8:
	mul.wide.s32 	%rd21, %r103, 4;
	add.s64 	%rd22, %rd3, %rd21;
	mul.wide.s32 	%rd23, %r105, 4;
	add.s64 	%rd24, %rd4, %rd23;
	ld.global.u32 	%r78, [%rd22+-8];
	st.global.u32 	[%rd24+-8], %r78;
	ld.global.u32 	%r79, [%rd22+-4];
	st.global.u32 	[%rd24+-4], %r79;
	ld.global.u32 	%r80, [%rd22];
	st.global.u32 	[%rd24], %r80;
	add.s32 	%r103, %r103, 4;
	ld.global.u32 	%r81, [%rd22+4];
	add.s32 	%r105, %r105, 4;
	st.global.u32 	[%rd24+4], %r81;
	add.s32 	%r111, %r111, 4;
	setp.eq.s32 	%p14, %r111, 0;
	@%p14 bra 	$L__BB0_9;
	bra.uni 	$L__BB0_8;
$L__BB0_9:
	setp.ge.s32 	%p15, %r97, %r3;
	@%p15 bra 	$L__BB0_16;
	sub.s32 	%r82, %r3, %r97;
	and.b32  	%r26, %r82, 3;
	setp.eq.s32 	%p16, %r26, 0;
	mov.u32 	%r110, %r97;
	@%p16 bra 	$L__BB0_13;
	neg.s32 	%r106, %r26;
	mov.u32 	%r110, %r97;
$L__BB0_12:
	.pragma "nounroll";
	mul.wide.s32 	%rd25, %r105, 4;
	add.s64 	%rd26, %rd2, %rd25;
	mul.wide.s32 	%rd27, %r110, 4;
	add.s64 	%rd28, %rd1, %rd27;
	add.s32 	%r110, %r110, 1;
	ld.global.u32 	%r83, [%rd28];
	add.s32 	%r105, %r105, 1;
	st.global.u32 	[%rd26], %r83;
	add.s32 	%r106, %r106, 1;
	setp.ne.s32 	%p17, %r106, 0;
	@%p17 bra 	$L__BB0_12;
$L__BB0_13:
	sub.s32 	%r84, %r97, %r3;
	setp.gt.u32 	%p18, %r84, -4;
	@%p18 bra 	$L__BB0_16;
	add.s64 	%rd5, %rd1, 8;
	sub.s32 	%r117, %r110, %r3;
	add.s64 	%rd6, %rd2, 8;
$L__BB0_15:
	mul.wide.s32 	%rd29, %r110, 4;
	add.s64 	%rd30, %rd5, %rd29;
	mul.wide.s32 	%rd31, %r105, 4;
	add.s64 	%rd32, %rd6, %rd31;
	ld.global.u32 	%r85, [%rd30+-8];
	st.global.u32 	[%rd32+-8], %r85;
	ld.global.u32 	%r86, [%rd30+-4];
	st.global.u32 	[%rd32+-4], %r86;
	ld.global.u32 	%r87, [%rd30];
	st.global.u32 	[%rd32], %r87;
	add.s32 	%r110, %r110, 4;
	ld.global.u32 	%r88, [%rd30+4];
	add.s32 	%r105, %r105, 4;
	st.global.u32 	[%rd32+4], %r88;
	add.s32 	%r117, %r117, 4;
	setp.eq.s32 	%p19, %r117, 0;
	@%p19 bra 	$L__BB0_16;
	bra.uni 	$L__BB0_15;
$L__BB0_16:
	setp.ge.s32 	%p20, %r1, %r3;
	@%p20 bra 	$L__BB0_23;
	sub.s32 	%r89, %r3, %r1;
	and.b32  	%r43, %r89, 3;
	setp.eq.s32 	%p21, %r43, 0;
	mov.u32 	%r116, %r1;
	@%p21 bra 	$L__BB0_20;
	neg.s32 	%r114, %r43;
	mov.u32 	%r116, %r1;
$L__BB0_19:
	.pragma "nounroll";
	mul.wide.s32 	%rd33, %r116, 4;
	add.s64 	%rd34, %rd1, %rd33;
	add.s64 	%rd35, %rd2, %rd33;
	ld.global.u32 	%r90, [%rd35];
	st.global.u32 	[%rd34], %r90;
	add.s32 	%r116, %r116, 1;
	add.s32 	%r114, %r114, 1;
	setp.ne.s32 	%p22, %r114, 0;
	@%p22 bra 	$L__BB0_19;
$L__BB0_20:
	sub.s32 	%r91, %r1, %r3;
	setp.gt.u32 	%p23, %r91, -4;
	@%p23 bra 	$L__BB0_23;
	sub.s32 	%r120, %r116, %r3;
	add.s64 	%rd7, %rd2, 8;
	add.s64 	%rd8, %rd1, 8;
$L__BB0_22:
	mul.wide.s32 	%rd36, %r116, 4;
	add.s64 	%rd37, %rd7, %rd36;
	add.s64 	%rd38, %rd8, %rd36;
	ld.global.u32 	%r92, [%rd37+-8];
	st.global.u32 	[%rd38+-8], %r92;
	ld.global.u32 	%r93, [%rd37+-4];
	st.global.u32 	[%rd38+-4], %r93;
	ld.global.u32 	%r94, [%rd37];
	st.global.u32 	[%rd38], %r94;
	ld.global.u32 	%r95, [%rd37+4];
	st.global.u32 	[%rd38+4], %r95;
	add.s32 	%r116, %r116, 4;
	add.s32 	%r120, %r120, 4;
	setp.ne.s32 	%p24, %r120, 0;
	@%p24 bra 	$L__BB0_22;
$L__BB0_23:
	ret;
$L__BB0_24:
	mul.wide.u32 	%rd11, %r96, 4;
	add.s64 	%rd12, %rd1, %rd11;
	ld.global.u32 	%r67, [%rd12];
	mul.wide.s32 	%rd13, %r97, 4;
	add.s64 	%rd14, %rd1, %rd13;
	ld.global.u32 	%r69, [%rd14];
	setp.gt.s32 	%p5, %r67, %r69;
	setp.le.s32 	%p6, %r67, %r69;
	selp.u32 	%r71, 1, 0, %p6;
	add.s32 	%r96, %r96, %r71;
	selp.u32 	%r72, 1, 0, %p5;
	add.s32 	%r97, %r97, %r72;
	min.s32 	%r73, %r67, %r69;
	mul.wide.u32 	%rd15, %r105, 4;
	add.s64 	%rd16, %rd2, %rd15;
	st.global.u32 	[%rd16], %r73;
	add.s32 	%r105, %r105, 1;
	setp.lt.s32 	%p7, %r96, %r2;
	setp.lt.s32 	%p8, %r97, %r3;
	and.pred  	%p9, %p7, %p8;
	@%p9 bra 	$L__BB0_24;
	bra.uni 	$L__BB0_2;

}


// ===== COMPILED SASS (sm_100) =====

	.target	sm_100

	.elftype	@"ET_EXEC"


//--------------------- .note.nv.tkinfo           --------------------------
	.section	.note.nv.tkinfo,"",@"SHT_NOTE"
	.sectionflags	@"SHF_NOTE_NV_TKINFO"
	.tkinfo
        /*0018*/ 	.word	0x00000002
        /*0030*/ 	.string	""
        /*0030*/ 	.string	"ptxas"
        /*0030*/ 	.string	"Cuda compilation tools, release 13.0, V13.0.88"
        /*0030*/ 	.string	"Build cuda_13.0.r13.0/compiler.36424714_0"
        /*0030*/ 	.string	"-arch sm_100 -m 64 "



//--------------------- .note.nv.cuinfo           --------------------------
	.section	.note.nv.cuinfo,"",@"SHT_NOTE"
	.sectionflags	@"SHF_NOTE_NV_CUINFO"
        /*0018*/ 	.short	0x0002
        /*001a*/ 	.short	0x0064
        /*001c*/ 	.short	0x0082
	.zero		2


//--------------------- .nv.info                  --------------------------
	.section	.nv.info,"",@"SHT_CUDA_INFO"
	.align	4


	//----- nvinfo : EIATTR_REGCOUNT
	.align		4
        /*0000*/ 	.byte	0x04, 0x2f
        /*0002*/ 	.short	(.L_1 - .L_0)
	.align		4
.L_0:
        /*0004*/ 	.word	index@(_Z19mergeSortPassKernelPiS_ii)
        /*0008*/ 	.word	0x00000020


	//----- nvinfo : EIATTR_FRAME_SIZE
	.align		4
.L_1:
        /*000c*/ 	.byte	0x04, 0x11
        /*000e*/ 	.short	(.L_3 - .L_2)
	.align		4
.L_2:
        /*0010*/ 	.word	index@(_Z19mergeSortPassKernelPiS_ii)
        /*0014*/ 	.word	0x00000000


	//----- nvinfo : EIATTR_MIN_STACK_SIZE
	.align		4
.L_3:
        /*0018*/ 	.byte	0x04, 0x12
        /*001a*/ 	.short	(.L_5 - .L_4)
	.align		4
.L_4:
        /*001c*/ 	.word	index@(_Z19mergeSortPassKernelPiS_ii)
        /*0020*/ 	.word	0x00000000
.L_5:


//--------------------- .nv.compat                --------------------------
	.section	.nv.compat,"",@"SHT_CUDA_COMPAT_INFO"
	.align	4
        /*0000*/ 	.byte	0x02, 0x09, 0x00, 0x00, 0x02, 0x02, 0x01, 0x00, 0x02, 0x05, 0x05, 0x00, 0x03, 0x07, 0x01, 0x01
        /*0010*/ 	.byte	0x02, 0x03, 0x00, 0x00, 0x02, 0x06, 0x01, 0x00, 0x04, 0x0b, 0x08, 0x00, 0x09, 0x00, 0x00, 0x00
        /*0020*/ 	.byte	0x00, 0x00, 0x00, 0x00


//--------------------- .nv.info._Z19mergeSortPassKernelPiS_ii --------------------------
	.section	.nv.info._Z19mergeSortPassKernelPiS_ii,"",@"SHT_CUDA_INFO"
	.sectionflags	@""
	.align	4


	//----- nvinfo : EIATTR_CUDA_API_VERSION
	.align		4
        /*0000*/ 	.byte	0x04, 0x37
        /*0002*/ 	.short	(.L_7 - .L_6)
.L_6:
        /*0004*/ 	.word	0x00000082


	//----- nvinfo : EIATTR_KPARAM_INFO
	.align		4
.L_7:
        /*0008*/ 	.byte	0x04, 0x17
        /*000a*/ 	.short	(.L_9 - .L_8)
.L_8:
        /*000c*/ 	.word	0x00000000
        /*0010*/ 	.short	0x0003
        /*0012*/ 	.short	0x0014
        /*0014*/ 	.byte	0x00, 0xf0, 0x11, 0x00


	//----- nvinfo : EIATTR_KPARAM_INFO
	.align		4
.L_9:
        /*0018*/ 	.byte	0x04, 0x17
        /*001a*/ 	.short	(.L_11 - .L_10)
.L_10:
        /*001c*/ 	.word	0x00000000
        /*0020*/ 	.short	0x0002
        /*0022*/ 	.short	0x0010
        /*0024*/ 	.byte	0x00, 0xf0, 0x11, 0x00


	//----- nvinfo : EIATTR_KPARAM_INFO
	.align		4
.L_11:
        /*0028*/ 	.byte	0x04, 0x17
        /*002a*/ 	.short	(.L_13 - .L_12)
.L_12:
        /*002c*/ 	.word	0x00000000
        /*0030*/ 	.short	0x0001
        /*0032*/ 	.short	0x0008
        /*0034*/ 	.byte	0x00, 0xf5, 0x21, 0x00


	//----- nvinfo : EIATTR_KPARAM_INFO
	.align		4
.L_13:
        /*0038*/ 	.byte	0x04, 0x17
        /*003a*/ 	.short	(.L_15 - .L_14)
.L_14:
        /*003c*/ 	.word	0x00000000
        /*0040*/ 	.short	0x0000
        /*0042*/ 	.short	0x0000
        /*0044*/ 	.byte	0x00, 0xf5, 0x21, 0x00


	//----- nvinfo : EIATTR_SPARSE_MMA_MASK
	.align		4
.L_15:
        /*0048*/ 	.byte	0x03, 0x50
        /*004a*/ 	.short	0x0000


	//----- nvinfo : EIATTR_MAXREG_COUNT
	.align		4
        /*004c*/ 	.byte	0x03, 0x1b
        /*004e*/ 	.short	0x00ff


	//----- nvinfo : EIATTR_MERCURY_ISA_VERSION
	.align		4
        /*0050*/ 	.byte	0x03, 0x5f
        /*0052*/ 	.short	0x0101


	//----- nvinfo : EIATTR_VRC_CTA_INIT_COUNT
	.align		4
        /*0054*/ 	.byte	0x02, 0x4a
	.zero		1
	.zero		1


	//----- nvinfo : EIATTR_EXIT_INSTR_OFFSETS
	.align		4
        /*0058*/ 	.byte	0x04, 0x1c
        /*005a*/ 	.short	(.L_17 - .L_16)


	//   ....[0]....
.L_16:
        /*005c*/ 	.word	0x00000060


	//   ....[1]....
        /*0060*/ 	.word	0x000012f0


	//   ....[2]....
        /*0064*/ 	.word	0x00001400


	//   ....[3]....
        /*0068*/ 	.word	0x000019a0


	//   ....[4]....
        /*006c*/ 	.word	0x00001a90


	//----- nvinfo : EIATTR_CBANK_PARAM_SIZE
	.align		4
.L_17:
        /*0070*/ 	.byte	0x03, 0x19
        /*0072*/ 	.short	0x0018


	//----- nvinfo : EIATTR_PARAM_CBANK
	.align		4
        /*0074*/ 	.byte	0x04, 0x0a
        /*0076*/ 	.short	(.L_19 - .L_18)
	.align		4
.L_18:
        /*0078*/ 	.word	index@(.nv.constant0._Z19mergeSortPassKernelPiS_ii)
        /*007c*/ 	.short	0x0380
        /*007e*/ 	.short	0x0018


	//----- nvinfo : EIATTR_SW_WAR
	.align		4
.L_19:
        /*0080*/ 	.byte	0x04, 0x36
        /*0082*/ 	.short	(.L_21 - .L_20)
.L_20:
        /*0084*/ 	.word	0x00000008
.L_21:


//--------------------- .nv.callgraph             --------------------------
	.section	.nv.callgraph,"",@"SHT_CUDA_CALLGRAPH"
	.align	4
	.sectionentsize	8
	.align		4
        /*0000*/ 	.word	0x00000000
	.align		4
        /*0004*/ 	.word	0xffffffff
	.align		4
        /*0008*/ 	.word	0x00000000
	.align		4
        /*000c*/ 	.word	0xfffffffe
	.align		4
        /*0010*/ 	.word	0x00000000
	.align		4
        /*0014*/ 	.word	0xfffffffd
	.align		4
        /*0018*/ 	.word	0x00000000
	.align		4
        /*001c*/ 	.word	0xfffffffc


//--------------------- .text._Z19mergeSortPassKernelPiS_ii --------------------------
	.section	.text._Z19mergeSortPassKernelPiS_ii,"ax",@progbits
	.align	128
        .global         _Z19mergeSortPassKernelPiS_ii
        .type           _Z19mergeSortPassKernelPiS_ii,@function
        .size           _Z19mergeSortPassKernelPiS_ii,(.L_x_23 - _Z19mergeSortPassKernelPiS_ii)
        .other          _Z19mergeSortPassKernelPiS_ii,@"STO_CUDA_ENTRY STV_DEFAULT"
_Z19mergeSortPassKernelPiS_ii:
.text._Z19mergeSortPassKernelPiS_ii:
[----:B------:R-:W-:Y:S08]  /*0000*/  LDC R1, c[0x0][0x37c] ;  /* 0x0000df00ff017b82 */ /* 0x000ff00000000800 */
[----:B------:R-:W0:Y:S08]  /*0010*/  S2UR UR4, SR_CTAID.X ;  /* 0x00000000000479c3 */ /* 0x000e300000002500 */
[----:B------:R-:W0:Y:S02]  /*0020*/  LDC.64 R8, c[0x0][0x390] ;  /* 0x0000e400ff087b82 */ /* 0x000e240000000a00 */
[----:B0-----:R-:W-:-:S04]  /*0030*/  IMAD R3, R8, UR4, RZ ;  /* 0x0000000408037c24 */ /* 0x001fc8000f8e02ff */
[----:B------:R-:W-:-:S05]  /*0040*/  IMAD.SHL.U32 R3, R3, 0x2, RZ ;  /* 0x0000000203037824 */ /* 0x000fca00078e00ff */
[----:B------:R-:W-:-:S13]  /*0050*/  ISETP.GE.AND P0, PT, R3, R9, PT ;  /* 0x000000090300720c */ /* 0x000fda0003f06270 */
[----:B------:R-:W-:Y:S05]  /*0060*/  @P0 EXIT ;  /* 0x000000000000094d */ /* 0x000fea0003800000 */
[----:B------:R-:W-:Y:S01]  /*0070*/  IMAD.IADD R4, R3, 0x1, R8 ;  /* 0x0000000103047824 */ /* 0x000fe200078e0208 */
[----:B------:R-:W0:Y:S01]  /*0080*/  LDC.64 R6, c[0x0][0x380] ;  /* 0x0000e000ff067b82 */ /* 0x000e220000000a00 */
[----:B------:R-:W1:Y:S01]  /*0090*/  LDCU.64 UR4, c[0x0][0x358] ;  /* 0x00006b00ff0477ac */ /* 0x000e620008000a00 */
[----:B------:R-:W-:Y:S01]  /*00a0*/  MOV R5, R3 ;  /* 0x0000000300057202 */ /* 0x000fe20000000f00 */
[----:B------:R-:W-:Y:S01]  /*00b0*/  IMAD.MOV.U32 R2, RZ, RZ, R3 ;  /* 0x000000ffff027224 */ /* 0x000fe200078e0003 */
[----:B------:R-:W-:-:S04]  /*00c0*/  VIADDMNMX R0, R4, R8, R9, PT ;  /* 0x0000000804007246 */ /* 0x000fc80003800109 */
[----:B------:R-:W2:Y:S01]  /*00d0*/  LDC.64 R10, c[0x0][0x388] ;  /* 0x0000e200ff0a7b82 */ /* 0x000ea20000000a00 */
[C---:B------:R-:W-:Y:S02]  /*00e0*/  ISETP.GE.AND P0, PT, R4.reuse, R0, PT ;  /* 0x000000000400720c */ /* 0x040fe40003f06270 */
[----:B------:R-:W-:Y:S02]  /*00f0*/  VIMNMX R4, PT, PT, R4, R9, PT ;  /* 0x0000000904047248 */ /* 0x000fe40003fe0100 */
[----:B------:R-:W-:Y:S02]  /*0100*/  ISETP.LT.OR P0, PT, R8, 0x1, P0 ;  /* 0x000000010800780c */ /* 0x000fe40000701670 */
[----:B------:R-:W-:-:S11]  /*0110*/  MOV R9, R4 ;  /* 0x0000000400097202 */ /* 0x000fd60000000f00 */
[----:B-1----:R-:W-:Y:S05]  /*0120*/  @P0 BRA `(.L_x_0) ;  /* 0x00000000004c0947 */ /* 0x002fea0003800000 */
.L_x_1:
[----:B0-----:R-:W-:-:S04]  /*0130*/  IMAD.WIDE.U32 R12, R5, 0x4, R6 ;  /* 0x00000004050c7825 */ /* 0x001fc800078e0006 */
[----:B------:R-:W-:Y:S02]  /*0140*/  IMAD.WIDE R14, R9, 0x4, R6 ;  /* 0x00000004090e7825 */ /* 0x000fe400078e0206 */
[----:B------:R-:W3:Y:S04]  /*0150*/  LDG.E R12, desc[UR4][R12.64] ;  /* 0x000000040c0c7981 */ /* 0x000ee8000c1e1900 */
[----:B------:R-:W3:Y:S01]  /*0160*/  LDG.E R15, desc[UR4][R14.64] ;  /* 0x000000040e0f7981 */ /* 0x000ee2000c1e1900 */
[----:B------:R-:W-:Y:S01]  /*0170*/  VIADD R19, R5, 0x1 ;  /* 0x0000000105137836 */ /* 0x000fe20000000000 */
[----:B------:R-:W-:Y:S01]  /*0180*/  IADD3 R21, PT, PT, R9, 0x1, RZ ;  /* 0x0000000109157810 */ /* 0x000fe20007ffe0ff */
[----:B--2---:R-:W-:-:S04]  /*0190*/  IMAD.WIDE.U32 R16, R2, 0x4, R10 ;  /* 0x0000000402107825 */ /* 0x004fc800078e000a */
[----:B------:R-:W-:Y:S01]  /*01a0*/  VIADD R2, R2, 0x1 ;  /* 0x0000000102027836 */ /* 0x000fe20000000000 */
[CC--:B---3--:R-:W-:Y:S02]  /*01b0*/  ISETP.GT.AND P1, PT, R12.reuse, R15.reuse, PT ;  /* 0x0000000f0c00720c */ /* 0x0c8fe40003f24270 */
[CC--:B------:R-:W-:Y:S02]  /*01c0*/  ISETP.GT.AND P0, PT, R12.reuse, R15.reuse, PT ;  /* 0x0000000f0c00720c */ /* 0x0c0fe40003f04270 */
[----:B------:R-:W-:-:S05]  /*01d0*/  VIMNMX R23, PT, PT, R12, R15, PT ;  /* 0x0000000f0c177248 */ /* 0x000fca0003fe0100 */
[----:B------:R1:W-:Y:S04]  /*01e0*/  STG.E desc[UR4][R16.64], R23 ;  /* 0x0000001710007986 */ /* 0x0003e8000c101904 */
[----:B------:R-:W-:Y:S02]  /*01f0*/  @P1 IMAD.MOV R19, RZ, RZ, R5 ;  /* 0x000000ffff131224 */ /* 0x000fe400078e0205 */
[----:B------:R-:W-:-:S03]  /*0200*/  @!P0 IADD3 R21, PT, PT, R9, RZ, RZ ;  /* 0x000000ff09158210 */ /* 0x000fc60007ffe0ff */
[----:B------:R-:W-:Y:S02]  /*0210*/  ISETP.LT.AND P1, PT, R19, R4, PT ;  /* 0x000000041300720c */ /* 0x000fe40003f21270 */
[----:B------:R-:W-:Y:S01]  /*0220*/  ISETP.GE.AND P0, PT, R21, R0, PT ;  /* 0x000000001500720c */ /* 0x000fe20003f06270 */
[----:B------:R-:W-:Y:S01]  /*0230*/  IMAD.MOV.U32 R9, RZ, RZ, R21 ;  /* 0x000000ffff097224 */ /* 0x000fe200078e0015 */
[----:B------:R-:W-:-:S11]  /*0240*/  MOV R5, R19 ;  /* 0x0000001300057202 */ /* 0x000fd60000000f00 */
[----:B-1----:R-:W-:Y:S05]  /*0250*/  @!P0 BRA P1, `(.L_x_1) ;  /* 0xfffffffc00b48947 */ /* 0x002fea000083ffff */
.L_x_0:
[----:B------:R-:W-:-:S13]  /*0260*/  ISETP.GE.AND P0, PT, R5, R4, PT ;  /* 0x000000040500720c */ /* 0x000fda0003f06270 */
[----:B------:R-:W-:Y:S05]  /*0270*/  @P0 BRA `(.L_x_2) ;  /* 0x00000008000c0947 */ /* 0x000fea0003800000 */
[-C--:B0-----:R-:W-:Y:S01]  /*0280*/  IADD3 R6, PT, PT, R4, -R5.reuse, RZ ;  /* 0x8000000504067210 */ /* 0x081fe20007ffe0ff */
[----:B------:R-:W-:Y:S01]  /*0290*/  IMAD.IADD R7, R5, 0x1, -R4 ;  /* 0x0000000105077824 */ /* 0x000fe200078e0a04 */
[----:B--2---:R-:W-:Y:S02]  /*02a0*/  MOV R11, R5 ;  /* 0x00000005000b7202 */ /* 0x004fe40000000f00 */
[----:B------:R-:W-:Y:S02]  /*02b0*/  LOP3.LUT P0, R6, R6, 0x3, RZ, 0xc0, !PT ;  /* 0x0000000306067812 */ /* 0x000fe4000780c0ff */
[----:B------:R-:W-:-:S11]  /*02c0*/  ISETP.GT.U32.AND P1, PT, R7, -0x4, PT ;  /* 0xfffffffc0700780c */ /* 0x000fd60003f24070 */
[----:B------:R-:W-:Y:S05]  /*02d0*/  @!P0 BRA `(.L_x_3) ;  /* 0x0000000000348947 */ /* 0x000fea0003800000 */
[----:B------:R-:W0:Y:S01]  /*02e0*/  LDC.64 R16, c[0x0][0x380] ;  /* 0x0000e000ff107b82 */ /* 0x000e220000000a00 */
[----:B------:R-:W-:Y:S01]  /*02f0*/  IMAD.MOV R8, RZ, RZ, -R6 ;  /* 0x000000ffff087224 */ /* 0x000fe200078e0a06 */
[----:B------:R-:W-:-:S06]  /*0300*/  MOV R11, R5 ;  /* 0x00000005000b7202 */ /* 0x000fcc0000000f00 */
[----:B------:R-:W1:Y:S02]  /*0310*/  LDC.64 R14, c[0x0][0x388] ;  /* 0x0000e200ff0e7b82 */ /* 0x000e640000000a00 */
.L_x_4:
[----:B0-2---:R-:W-:-:S06]  /*0320*/  IMAD.WIDE R12, R11, 0x4, R16 ;  /* 0x000000040b0c7825 */ /* 0x005fcc00078e0210 */
[----:B------:R-:W2:Y:S01]  /*0330*/  LDG.E R13, desc[UR4][R12.64] ;  /* 0x000000040c0d7981 */ /* 0x000ea2000c1e1900 */
[----:B------:R-:W-:Y:S01]  /*0340*/  VIADD R8, R8, 0x1 ;  /* 0x0000000108087836 */ /* 0x000fe20000000000 */
[----:B------:R-:W-:Y:S01]  /*0350*/  IADD3 R11, PT, PT, R11, 0x1, RZ ;  /* 0x000000010b0b7810 */ /* 0x000fe20007ffe0ff */
[----:B-1----:R-:W-:-:S03]  /*0360*/  IMAD.WIDE R6, R2, 0x4, R14 ;  /* 0x0000000402067825 */ /* 0x002fc600078e020e */
[----:B------:R-:W-:Y:S01]  /*0370*/  ISETP.NE.AND P0, PT, R8, RZ, PT ;  /* 0x000000ff0800720c */ /* 0x000fe20003f05270 */
[----:B------:R-:W-:Y:S01]  /*0380*/  VIADD R2, R2, 0x1 ;  /* 0x0000000102027836 */ /* 0x000fe20000000000 */
[----:B--2---:R2:W-:Y:S11]  /*0390*/  STG.E desc[UR4][R6.64], R13 ;  /* 0x0000000d06007986 */ /* 0x0045f6000c101904 */
[----:B------:R-:W-:Y:S05]  /*03a0*/  @P0 BRA `(.L_x_4) ;  /* 0xfffffffc00dc0947 */ /* 0x000fea000383ffff */
.L_x_3:
[----:B------:R-:W-:Y:S05]  /*03b0*/  @P1 BRA `(.L_x_2) ;  /* 0x0000000400bc1947 */ /* 0x000fea0003800000 */
[----:B--2---:R-:W0:Y:S01]  /*03c0*/  LDC.64 R6, c[0x0][0x380] ;  /* 0x0000e000ff067b82 */ /* 0x004e220000000a00 */
[----:B------:R-:W-:-:S04]  /*03d0*/  IADD3 R8, PT, PT, -R4, R11, RZ ;  /* 0x0000000b04087210 */ /* 0x000fc80007ffe1ff */
[----:B------:R-:W-:-:S03]  /*03e0*/  ISETP.GE.AND P0, PT, R8, RZ, PT ;  /* 0x000000ff0800720c */ /* 0x000fc60003f06270 */
[----:B------:R-:W1:Y:S01]  /*03f0*/  LDC.64 R12, c[0x0][0x388] ;  /* 0x0000e200ff0c7b82 */ /* 0x000e620000000a00 */
[----:B0-----:R-:W-:-:S05]  /*0400*/  IADD3 R6, P1, PT, R6, 0x8, RZ ;  /* 0x0000000806067810 */ /* 0x001fca0007f3e0ff */
[----:B------:R-:W-:Y:S01]  /*0410*/  IMAD.X R7, RZ, RZ, R7, P1 ;  /* 0x000000ffff077224 */ /* 0x000fe200008e0607 */
[----:B-1----:R-:W-:-:S04]  /*0420*/  IADD3 R4, P2, PT, R12, 0x8, RZ ;  /* 0x000000080c047810 */ /* 0x002fc80007f5e0ff */
[----:B------:R-:W-:Y:S01]  /*0430*/  IADD3.X R5, PT, PT, RZ, R13, RZ, P2, !PT ;  /* 0x0000000dff057210 */ /* 0x000fe200017fe4ff */
[----:B------:R-:W-:Y:S08]  /*0440*/  @P0 BRA `(.L_x_5) ;  /* 0x00000004005c0947 */ /* 0x000ff00003800000 */
[----:B------:R-:W-:Y:S01]  /*0450*/  IMAD.MOV R10, RZ, RZ, -R8 ;  /* 0x000000ffff0a7224 */ /* 0x000fe200078e0a08 */
[----:B------:R-:W-:-:S04]  /*0460*/  PLOP3.LUT P0, PT, PT, PT, PT, 0x80, 0x8 ;  /* 0x000000000008781c */ /* 0x000fc80003f0f070 */
[----:B------:R-:W-:-:S13]  /*0470*/  ISETP.GT.AND P1, PT, R10, 0xc, PT ;  /* 0x0000000c0a00780c */ /* 0x000fda0003f24270 */
[----:B------:R-:W-:Y:S05]  /*0480*/  @!P1 BRA `(.L_x_6) ;  /* 0x0000000000d09947 */ /* 0x000fea0003800000 */
[----:B------:R-:W-:-:S13]  /*0490*/  PLOP3.LUT P0, PT, PT, PT, PT, 0x8, 0x80 ;  /* 0x000000000080781c */ /* 0x000fda0003f0e170 */
.L_x_7:
[----:B--2---:R-:W-:-:S05]  /*04a0*/  IMAD.WIDE R18, R11, 0x4, R6 ;  /* 0x000000040b127825 */ /* 0x004fca00078e0206 */
[----:B------:R-:W2:Y:S01]  /*04b0*/  LDG.E R17, desc[UR4][R18.64+-0x8] ;  /* 0xfffff80412117981 */ /* 0x000ea2000c1e1900 */
[----:B------:R-:W-:-:S05]  /*04c0*/  IMAD.WIDE R12, R2, 0x4, R4 ;  /* 0x00000004020c7825 */ /* 0x000fca00078e0204 */
[----:B--2---:R0:W-:Y:S04]  /*04d0*/  STG.E desc[UR4][R12.64+-0x8], R17 ;  /* 0xfffff8110c007986 */ /* 0x0041e8000c101904 */
[----:B------:R-:W2:Y:S04]  /*04e0*/  LDG.E R21, desc[UR4][R18.64+-0x4] ;  /* 0xfffffc0412157981 */ /* 0x000ea8000c1e1900 */
[----:B--2---:R1:W-:Y:S04]  /*04f0*/  STG.E desc[UR4][R12.64+-0x4], R21 ;  /* 0xfffffc150c007986 */ /* 0x0043e8000c101904 */
[----:B------:R-:W2:Y:S01]  /*0500*/  LDG.E R23, desc[UR4][R18.64] ;  /* 0x0000000412177981 */ /* 0x000ea2000c1e1900 */
[----:B------:R-:W-:-:S03]  /*0510*/  IADD3 R15, PT, PT, R11, 0x4, RZ ;  /* 0x000000040b0f7810 */ /* 0x000fc60007ffe0ff */
[----:B--2---:R2:W-:Y:S04]  /*0520*/  STG.E desc[UR4][R12.64], R23 ;  /* 0x000000170c007986 */ /* 0x0045e8000c101904 */
[----:B------:R-:W3:Y:S01]  /*0530*/  LDG.E R25, desc[UR4][R18.64+0x4] ;  /* 0x0000040412197981 */ /* 0x000ee2000c1e1900 */
[----:B------:R-:W-:-:S04]  /*0540*/  IMAD.WIDE R14, R15, 0x4, R6 ;  /* 0x000000040f0e7825 */ /* 0x000fc800078e0206 */
[----:B------:R-:W-:Y:S01]  /*0550*/  VIADD R27, R2, 0x4 ;  /* 0x00000004021b7836 */ /* 0x000fe20000000000 */
[----:B---3--:R3:W-:Y:S04]  /*0560*/  STG.E desc[UR4][R12.64+0x4], R25 ;  /* 0x000004190c007986 */ /* 0x0087e8000c101904 */
[----:B------:R-:W4:Y:S01]  /*0570*/  LDG.E R29, desc[UR4][R14.64+-0x8] ;  /* 0xfffff8040e1d7981 */ /* 0x000f22000c1e1900 */
[----:B0-----:R-:W-:-:S05]  /*0580*/  IMAD.WIDE R16, R27, 0x4, R4 ;  /* 0x000000041b107825 */ /* 0x001fca00078e0204 */
[----:B----4-:R-:W-:Y:S04]  /*0590*/  STG.E desc[UR4][R16.64+-0x8], R29 ;  /* 0xfffff81d10007986 */ /* 0x010fe8000c101904 */
[----:B-1----:R-:W4:Y:S04]  /*05a0*/  LDG.E R21, desc[UR4][R14.64+-0x4] ;  /* 0xfffffc040e157981 */ /* 0x002f28000c1e1900 */
[----:B----4-:R0:W-:Y:S04]  /*05b0*/  STG.E desc[UR4][R16.64+-0x4], R21 ;  /* 0xfffffc1510007986 */ /* 0x0101e8000c101904 */
[----:B--2---:R-:W2:Y:S01]  /*05c0*/  LDG.E R23, desc[UR4][R14.64] ;  /* 0x000000040e177981 */ /* 0x004ea2000c1e1900 */
[----:B------:R-:W-:-:S03]  /*05d0*/  IADD3 R19, PT, PT, R11, 0x8, RZ ;  /* 0x000000080b137810 */ /* 0x000fc60007ffe0ff */
[----:B--2---:R1:W-:Y:S04]  /*05e0*/  STG.E desc[UR4][R16.64], R23 ;  /* 0x0000001710007986 */ /* 0x0043e8000c101904 */
[----:B------:R-:W2:Y:S01]  /*05f0*/  LDG.E R27, desc[UR4][R14.64+0x4] ;  /* 0x000004040e1b7981 */ /* 0x000ea2000c1e1900 */
[----:B---3--:R-:W-:-:S04]  /*0600*/  IMAD.WIDE R12, R19, 0x4, R6 ;  /* 0x00000004130c7825 */ /* 0x008fc800078e0206 */
[----:B------:R-:W-:Y:S01]  /*0610*/  VIADD R19, R2, 0x8 ;  /* 0x0000000802137836 */ /* 0x000fe20000000000 */
[----:B--2---:R2:W-:Y:S04]  /*0620*/  STG.E desc[UR4][R16.64+0x4], R27 ;  /* 0x0000041b10007986 */ /* 0x0045e8000c101904 */
[----:B------:R-:W3:Y:S01]  /*0630*/  LDG.E R25, desc[UR4][R12.64+-0x8] ;  /* 0xfffff8040c197981 */ /* 0x000ee2000c1e1900 */
[----:B------:R-:W-:-:S05]  /*0640*/  IMAD.WIDE R18, R19, 0x4, R4 ;  /* 0x0000000413127825 */ /* 0x000fca00078e0204 */
[----:B---3--:R-:W-:Y:S04]  /*0650*/  STG.E desc[UR4][R18.64+-0x8], R25 ;  /* 0xfffff81912007986 */ /* 0x008fe8000c101904 */
[----:B0-----:R-:W3:Y:S04]  /*0660*/  LDG.E R21, desc[UR4][R12.64+-0x4] ;  /* 0xfffffc040c157981 */ /* 0x001ee8000c1e1900 */
[----:B---3--:R0:W-:Y:S04]  /*0670*/  STG.E desc[UR4][R18.64+-0x4], R21 ;  /* 0xfffffc1512007986 */ /* 0x0081e8000c101904 */
[----:B-1----:R-:W3:Y:S01]  /*0680*/  LDG.E R23, desc[UR4][R12.64] ;  /* 0x000000040c177981 */ /* 0x002ee2000c1e1900 */
[----:B------:R-:W-:-:S03]  /*0690*/  IADD3 R15, PT, PT, R11, 0xc, RZ ;  /* 0x0000000c0b0f7810 */ /* 0x000fc60007ffe0ff */
[----:B---3--:R1:W-:Y:S04]  /*06a0*/  STG.E desc[UR4][R18.64], R23 ;  /* 0x0000001712007986 */ /* 0x0083e8000c101904 */
[----:B------:R-:W3:Y:S01]  /*06b0*/  LDG.E R29, desc[UR4][R12.64+0x4] ;  /* 0x000004040c1d7981 */ /* 0x000ee2000c1e1900 */
[----:B------:R-:W-:-:S04]  /*06c0*/  IMAD.WIDE R14, R15, 0x4, R6 ;  /* 0x000000040f0e7825 */ /* 0x000fc800078e0206 */
[----:B--2---:R-:W-:Y:S01]  /*06d0*/  VIADD R17, R2, 0xc ;  /* 0x0000000c02117836 */ /* 0x004fe20000000000 */
[----:B---3--:R2:W-:Y:S04]  /*06e0*/  STG.E desc[UR4][R18.64+0x4], R29 ;  /* 0x0000041d12007986 */ /* 0x0085e8000c101904 */
[----:B------:R-:W3:Y:S01]  /*06f0*/  LDG.E R27, desc[UR4][R14.64+-0x8] ;  /* 0xfffff8040e1b7981 */ /* 0x000ee2000c1e1900 */
[----:B------:R-:W-:-:S05]  /*0700*/  IMAD.WIDE R16, R17, 0x4, R4 ;  /* 0x0000000411107825 */ /* 0x000fca00078e0204 */
[----:B---3--:R2:W-:Y:S04]  /*0710*/  STG.E desc[UR4][R16.64+-0x8], R27 ;  /* 0xfffff81b10007986 */ /* 0x0085e8000c101904 */
[----:B0-----:R-:W3:Y:S04]  /*0720*/  LDG.E R21, desc[UR4][R14.64+-0x4] ;  /* 0xfffffc040e157981 */ /* 0x001ee8000c1e1900 */
[----:B---3--:R2:W-:Y:S04]  /*0730*/  STG.E desc[UR4][R16.64+-0x4], R21 ;  /* 0xfffffc1510007986 */ /* 0x0085e8000c101904 */
[----:B-1----:R-:W3:Y:S01]  /*0740*/  LDG.E R23, desc[UR4][R14.64] ;  /* 0x000000040e177981 */ /* 0x002ee2000c1e1900 */
[----:B------:R-:W-:-:S04]  /*0750*/  IADD3 R8, PT, PT, R8, 0x10, RZ ;  /* 0x0000001008087810 */ /* 0x000fc80007ffe0ff */
[----:B------:R-:W-:Y:S01]  /*0760*/  ISETP.GE.AND P1, PT, R8, -0xc, PT ;  /* 0xfffffff40800780c */ /* 0x000fe20003f26270 */
[----:B---3--:R2:W-:Y:S04]  /*0770*/  STG.E desc[UR4][R16.64], R23 ;  /* 0x0000001710007986 */ /* 0x0085e8000c101904 */
[----:B------:R-:W3:Y:S01]  /*0780*/  LDG.E R13, desc[UR4][R14.64+0x4] ;  /* 0x000004040e0d7981 */ /* 0x000ee2000c1e1900 */
[----:B------:R-:W-:Y:S01]  /*0790*/  VIADD R11, R11, 0x10 ;  /* 0x000000100b0b7836 */ /* 0x000fe20000000000 */
[----:B------:R-:W-:Y:S02]  /*07a0*/  IADD3 R2, PT, PT, R2, 0x10, RZ ;  /* 0x0000001002027810 */ /* 0x000fe40007ffe0ff */
[----:B---3--:R2:W-:Y:S04]  /*07b0*/  STG.E desc[UR4][R16.64+0x4], R13 ;  /* 0x0000040d10007986 */ /* 0x0085e8000c101904 */
[----:B------:R-:W-:Y:S05]  /*07c0*/  @!P1 BRA `(.L_x_7) ;  /* 0xfffffffc00349947 */ /* 0x000fea000383ffff */
.L_x_6:
[----:B------:R-:W-:-:S05]  /*07d0*/  IMAD.MOV R10, RZ, RZ, -R8 ;  /* 0x000000ffff0a7224 */ /* 0x000fca00078e0a08 */
[----:B------:R-:W-:-:S13]  /*07e0*/  ISETP.GT.AND P1, PT, R10, 0x4, PT ;  /* 0x000000040a00780c */ /* 0x000fda0003f24270 */
[----:B------:R-:W-:Y:S05]  /*07f0*/  @!P1 BRA `(.L_x_8) ;  /* 0x0000000000689947 */ /* 0x000fea0003800000 */
        /* <DEDUP_REMOVED lines=15> */
[----:B----4-:R3:W-:Y:S04]  /*08f0*/  STG.E desc[UR4][R18.64+-0x8], R29 ;  /* 0xfffff81d12007986 */ /* 0x0107e8000c101904 */
[----:B-1----:R-:W4:Y:S04]  /*0900*/  LDG.E R21, desc[UR4][R14.64+-0x4] ;  /* 0xfffffc040e157981 */ /* 0x002f28000c1e1900 */
[----:B----4-:R3:W-:Y:S04]  /*0910*/  STG.E desc[UR4][R18.64+-0x4], R21 ;  /* 0xfffffc1512007986 */ /* 0x0107e8000c101904 */
[----:B--2---:R-:W2:Y:S04]  /*0920*/  LDG.E R23, desc[UR4][R14.64] ;  /* 0x000000040e177981 */ /* 0x004ea8000c1e1900 */
[----:B--2---:R3:W-:Y:S04]  /*0930*/  STG.E desc[UR4][R18.64], R23 ;  /* 0x0000001712007986 */ /* 0x0047e8000c101904 */
[----:B------:R-:W2:Y:S01]  /*0940*/  LDG.E R17, desc[UR4][R14.64+0x4] ;  /* 0x000004040e117981 */ /* 0x000ea2000c1e1900 */
[----:B------:R-:W-:Y:S01]  /*0950*/  PLOP3.LUT P0, PT, PT, PT, PT, 0x8, 0x80 ;  /* 0x000000000080781c */ /* 0x000fe20003f0e170 */
[----:B------:R-:W-:Y:S01]  /*0960*/  VIADD R11, R11, 0x8 ;  /* 0x000000080b0b7836 */ /* 0x000fe20000000000 */
[----:B------:R-:W-:-:S02]  /*0970*/  IADD3 R8, PT, PT, R8, 0x8, RZ ;  /* 0x0000000808087810 */ /* 0x000fc40007ffe0ff */
[----:B------:R-:W-:Y:S01]  /*0980*/  IADD3 R2, PT, PT, R2, 0x8, RZ ;  /* 0x0000000802027810 */ /* 0x000fe20007ffe0ff */
[----:B--2---:R3:W-:Y:S08]  /*0990*/  STG.E desc[UR4][R18.64+0x4], R17 ;  /* 0x0000041112007986 */ /* 0x0047f0000c101904 */
.L_x_8:
[----:B------:R-:W-:-:S13]  /*09a0*/  ISETP.EQ.AND P1, PT, R8, RZ, PT ;  /* 0x000000ff0800720c */ /* 0x000fda0003f22270 */
[----:B------:R-:W-:Y:S05]  /*09b0*/  @!P0 BRA P1, `(.L_x_2) ;  /* 0x00000000003c8947 */ /* 0x000fea0000800000 */
.L_x_5:
[----:B--23--:R-:W-:-:S05]  /*09c0*/  IMAD.WIDE R12, R11, 0x4, R6 ;  /* 0x000000040b0c7825 */ /* 0x00cfca00078e0206 */
[----:B-1----:R-:W2:Y:S01]  /*09d0*/  LDG.E R17, desc[UR4][R12.64+-0x8] ;  /* 0xfffff8040c117981 */ /* 0x002ea2000c1e1900 */
[----:B------:R-:W-:-:S05]  /*09e0*/  IMAD.WIDE R14, R2, 0x4, R4 ;  /* 0x00000004020e7825 */ /* 0x000fca00078e0204 */
[----:B--2---:R1:W-:Y:S04]  /*09f0*/  STG.E desc[UR4][R14.64+-0x8], R17 ;  /* 0xfffff8110e007986 */ /* 0x0043e8000c101904 */
[----:B------:R-:W2:Y:S04]  /*0a00*/  LDG.E R19, desc[UR4][R12.64+-0x4] ;  /* 0xfffffc040c137981 */ /* 0x000ea8000c1e1900 */
[----:B--2---:R1:W-:Y:S04]  /*0a10*/  STG.E desc[UR4][R14.64+-0x4], R19 ;  /* 0xfffffc130e007986 */ /* 0x0043e8000c101904 */
[----:B------:R-:W2:Y:S01]  /*0a20*/  LDG.E R21, desc[UR4][R12.64] ;  /* 0x000000040c157981 */ /* 0x000ea2000c1e1900 */
[----:B------:R-:W-:-:S05]  /*0a30*/  VIADD R8, R8, 0x4 ;  /* 0x0000000408087836 */ /* 0x000fca0000000000 */
[----:B------:R-:W-:Y:S01]  /*0a40*/  ISETP.NE.AND P0, PT, R8, RZ, PT ;  /* 0x000000ff0800720c */ /* 0x000fe20003f05270 */
[----:B--2---:R1:W-:Y:S04]  /*0a50*/  STG.E desc[UR4][R14.64], R21 ;  /* 0x000000150e007986 */ /* 0x0043e8000c101904 */
[----:B------:R-:W2:Y:S01]  /*0a60*/  LDG.E R23, desc[UR4][R12.64+0x4] ;  /* 0x000004040c177981 */ /* 0x000ea2000c1e1900 */
[----:B------:R-:W-:Y:S01]  /*0a70*/  IADD3 R11, PT, PT, R11, 0x4, RZ ;  /* 0x000000040b0b7810 */ /* 0x000fe20007ffe0ff */
[----:B------:R-:W-:Y:S02]  /*0a80*/  VIADD R2, R2, 0x4 ;  /* 0x0000000402027836 */ /* 0x000fe40000000000 */
[----:B--2---:R1:W-:Y:S04]  /*0a90*/  STG.E desc[UR4][R14.64+0x4], R23 ;  /* 0x000004170e007986 */ /* 0x0043e8000c101904 */
[----:B------:R-:W-:Y:S05]  /*0aa0*/  @P0 BRA `(.L_x_5) ;  /* 0xfffffffc00c40947 */ /* 0x000fea000383ffff */
.L_x_2:
[----:B------:R-:W-:-:S13]  /*0ab0*/  ISETP.GE.AND P0, PT, R9, R0, PT ;  /* 0x000000000900720c */ /* 0x000fda0003f06270 */
[----:B------:R-:W-:Y:S05]  /*0ac0*/  @P0 BRA `(.L_x_9) ;  /* 0x0000000800040947 */ /* 0x000fea0003800000 */
[----:B------:R-:W-:Y:S01]  /*0ad0*/  IADD3 R4, PT, PT, R0, -R9, RZ ;  /* 0x8000000900047210 */ /* 0x000fe20007ffe0ff */
[----:B------:R-:W-:-:S03]  /*0ae0*/  IMAD.IADD R5, R9, 0x1, -R0 ;  /* 0x0000000109057824 */ /* 0x000fc600078e0a00 */
[----:B------:R-:W-:Y:S02]  /*0af0*/  LOP3.LUT P0, R4, R4, 0x3, RZ, 0xc0, !PT ;  /* 0x0000000304047812 */ /* 0x000fe4000780c0ff */
[----:B------:R-:W-:-:S11]  /*0b00*/  ISETP.GT.U32.AND P1, PT, R5, -0x4, PT ;  /* 0xfffffffc0500780c */ /* 0x000fd60003f24070 */
[----:B------:R-:W-:Y:S05]  /*0b10*/  @!P0 BRA `(.L_x_10) ;  /* 0x0000000000308947 */ /* 0x000fea0003800000 */
[----:B--23--:R-:W2:Y:S01]  /*0b20*/  LDC.64 R12, c[0x0][0x380] ;  /* 0x0000e000ff0c7b82 */ /* 0x00cea20000000a00 */
[----:B------:R-:W-:-:S07]  /*0b30*/  IADD3 R8, PT, PT, -R4, RZ, RZ ;  /* 0x000000ff04087210 */ /* 0x000fce0007ffe1ff */
[----:B0-----:R-:W0:Y:S02]  /*0b40*/  LDC.64 R6, c[0x0][0x388] ;  /* 0x0000e200ff067b82 */ /* 0x001e240000000a00 */
.L_x_11:
[----:B--2-4-:R-:W-:-:S06]  /*0b50*/  IMAD.WIDE R4, R9, 0x4, R12 ;  /* 0x0000000409047825 */ /* 0x014fcc00078e020c */
[----:B------:R-:W2:Y:S01]  /*0b60*/  LDG.E R5, desc[UR4][R4.64] ;  /* 0x0000000404057981 */ /* 0x000ea2000c1e1900 */
[----:B------:R-:W-:Y:S01]  /*0b70*/  VIADD R8, R8, 0x1 ;  /* 0x0000000108087836 */ /* 0x000fe20000000000 */
[----:B------:R-:W-:Y:S01]  /*0b80*/  IADD3 R9, PT, PT, R9, 0x1, RZ ;  /* 0x0000000109097810 */ /* 0x000fe20007ffe0ff */
[----:B0-----:R-:W-:-:S03]  /*0b90*/  IMAD.WIDE R10, R2, 0x4, R6 ;  /* 0x00000004020a7825 */ /* 0x001fc600078e0206 */
[----:B------:R-:W-:Y:S01]  /*0ba0*/  ISETP.NE.AND P0, PT, R8, RZ, PT ;  /* 0x000000ff0800720c */ /* 0x000fe20003f05270 */
[----:B------:R-:W-:Y:S01]  /*0bb0*/  VIADD R2, R2, 0x1 ;  /* 0x0000000102027836 */ /* 0x000fe20000000000 */
[----:B--2---:R4:W-:Y:S11]  /*0bc0*/  STG.E desc[UR4][R10.64], R5 ;  /* 0x000000050a007986 */ /* 0x0049f6000c101904 */
[----:B------:R-:W-:Y:S05]  /*0bd0*/  @P0 BRA `(.L_x_11) ;  /* 0xfffffffc00dc0947 */ /* 0x000fea000383ffff */
.L_x_10:
[----:B------:R-:W-:Y:S05]  /*0be0*/  @P1 BRA `(.L_x_9) ;  /* 0x0000000400bc1947 */ /* 0x000fea0003800000 */
[----:B0-2---:R-:W0:Y:S01]  /*0bf0*/  LDC.64 R6, c[0x0][0x380] ;  /* 0x0000e000ff067b82 */ /* 0x005e220000000a00 */
[----:B------:R-:W-:-:S04]  /*0c00*/  IADD3 R8, PT, PT, -R0, R9, RZ ;  /* 0x0000000900087210 */ /* 0x000fc80007ffe1ff */
[----:B------:R-:W-:-:S03]  /*0c10*/  ISETP.GE.AND P0, PT, R8, RZ, PT ;  /* 0x000000ff0800720c */ /* 0x000fc60003f06270 */
[----:B----4-:R-:W2:Y:S01]  /*0c20*/  LDC.64 R4, c[0x0][0x388] ;  /* 0x0000e200ff047b82 */ /* 0x010ea20000000a00 */
[----:B0-----:R-:W-:-:S05]  /*0c30*/  IADD3 R6, P1, PT, R6, 0x8, RZ ;  /* 0x0000000806067810 */ /* 0x001fca0007f3e0ff */
[----:B------:R-:W-:Y:S01]  /*0c40*/  IMAD.X R7, RZ, RZ, R7, P1 ;  /* 0x000000ffff077224 */ /* 0x000fe200008e0607 */
[----:B--2---:R-:W-:-:S04]  /*0c50*/  IADD3 R4, P2, PT, R4, 0x8, RZ ;  /* 0x0000000804047810 */ /* 0x004fc80007f5e0ff */
[----:B------:R-:W-:Y:S01]  /*0c60*/  IADD3.X R5, PT, PT, RZ, R5, RZ, P2, !PT ;  /* 0x00000005ff057210 */ /* 0x000fe200017fe4ff */
[----:B------:R-:W-:Y:S08]  /*0c70*/  @P0 BRA `(.L_x_12) ;  /* 0x00000004005c0947 */ /* 0x000ff00003800000 */
[----:B------:R-:W-:Y:S01]  /*0c80*/  IMAD.MOV R10, RZ, RZ, -R8 ;  /* 0x000000ffff0a7224 */ /* 0x000fe200078e0a08 */
[----:B------:R-:W-:-:S04]  /*0c90*/  PLOP3.LUT P0, PT, PT, PT, PT, 0x80, 0x8 ;  /* 0x000000000008781c */ /* 0x000fc80003f0f070 */
[----:B------:R-:W-:-:S13]  /*0ca0*/  ISETP.GT.AND P1, PT, R10, 0xc, PT ;  /* 0x0000000c0a00780c */ /* 0x000fda0003f24270 */
[----:B------:R-:W-:Y:S05]  /*0cb0*/  @!P1 BRA `(.L_x_13) ;  /* 0x0000000000d09947 */ /* 0x000fea0003800000 */
[----:B------:R-:W-:-:S13]  /*0cc0*/  PLOP3.LUT P0, PT, PT, PT, PT, 0x8, 0x80 ;  /* 0x000000000080781c */ /* 0x000fda0003f0e170 */
.L_x_14:
[----:B-123--:R-:W-:-:S05]  /*0cd0*/  IMAD.WIDE R16, R9, 0x4, R6 ;  /* 0x0000000409107825 */ /* 0x00efca00078e0206 */
        /* <DEDUP_REMOVED lines=21> */
[----:B------:R-:W-:-:S04]  /*0e30*/  IMAD.WIDE R16, R17, 0x4, R6 ;  /* 0x0000000411107825 */ /* 0x000fc800078e0206 */
[----:B---3--:R-:W-:Y:S01]  /*0e40*/  VIADD R11, R2, 0x8 ;  /* 0x00000008020b7836 */ /* 0x008fe20000000000 */
        /* <DEDUP_REMOVED lines=10> */
[----:B--2---:R-:W-:-:S04]  /*0ef0*/  IMAD.WIDE R12, R15, 0x4, R6 ;  /* 0x000000040f0c7825 */ /* 0x004fc800078e0206 */
[----:B------:R-:W-:Y:S01]  /*0f00*/  VIADD R15, R2, 0xc ;  /* 0x0000000c020f7836 */ /* 0x000fe20000000000 */
        /* <DEDUP_REMOVED lines=15> */
.L_x_13:
[----:B--2---:R-:W-:-:S05]  /*1000*/  IMAD.MOV R10, RZ, RZ, -R8 ;  /* 0x000000ffff0a7224 */ /* 0x004fca00078e0a08 */
[----:B------:R-:W-:-:S13]  /*1010*/  ISETP.GT.AND P1, PT, R10, 0x4, PT ;  /* 0x000000040a00780c */ /* 0x000fda0003f24270 */
[----:B------:R-:W-:Y:S05]  /*1020*/  @!P1 BRA `(.L_x_15) ;  /* 0x0000000000689947 */ /* 0x000fea0003800000 */
[----:B-1----:R-:W-:-:S05]  /*1030*/  IMAD.WIDE R14, R9, 0x4, R6 ;  /* 0x00000004090e7825 */ /* 0x002fca00078e0206 */
[----:B---3--:R-:W2:Y:S01]  /*1040*/  LDG.E R17, desc[UR4][R14.64+-0x8] ;  /* 0xfffff8040e117981 */ /* 0x008ea2000c1e1900 */
        /* <DEDUP_REMOVED lines=11> */
[----:B------:R-:W3:Y:S01]  /*1100*/  LDG.E R25, desc[UR4][R12.64+-0x8] ;  /* 0xfffff8040c197981 */ /* 0x000ee2000c1e1900 */
[----:B0-----:R-:W-:-:S05]  /*1110*/  IMAD.WIDE R16, R27, 0x4, R4 ;  /* 0x000000041b107825 */ /* 0x001fca00078e0204 */
[----:B---3--:R4:W-:Y:S04]  /*1120*/  STG.E desc[UR4][R16.64+-0x8], R25 ;  /* 0xfffff81910007986 */ /* 0x0089e8000c101904 */
[----:B-1----:R-:W3:Y:S04]  /*1130*/  LDG.E R19, desc[UR4][R12.64+-0x4] ;  /* 0xfffffc040c137981 */ /* 0x002ee8000c1e1900 */
[----:B---3--:R4:W-:Y:S04]  /*1140*/  STG.E desc[UR4][R16.64+-0x4], R19 ;  /* 0xfffffc1310007986 */ /* 0x0089e8000c101904 */
        /* <DEDUP_REMOVED lines=8> */
.L_x_15:
[----:B------:R-:W-:-:S13]  /*11d0*/  ISETP.EQ.AND P1, PT, R8, RZ, PT ;  /* 0x000000ff0800720c */ /* 0x000fda0003f22270 */
[----:B------:R-:W-:Y:S05]  /*11e0*/  @!P0 BRA P1, `(.L_x_9) ;  /* 0x00000000003c8947 */ /* 0x000fea0000800000 */
.L_x_12:
[----:B----4-:R-:W-:-:S05]  /*11f0*/  IMAD.WIDE R10, R9, 0x4, R6 ;  /* 0x00000004090a7825 */ /* 0x010fca00078e0206 */
[----:B01----:R-:W2:Y:S01]  /*1200*/  LDG.E R15, desc[UR4][R10.64+-0x8] ;  /* 0xfffff8040a0f7981 */ /* 0x003ea2000c1e1900 */
[----:B---3--:R-:W-:-:S05]  /*1210*/  IMAD.WIDE R12, R2, 0x4, R4 ;  /* 0x00000004020c7825 */ /* 0x008fca00078e0204 */
        /* <DEDUP_REMOVED lines=12> */
.L_x_9:
[----:B------:R-:W-:-:S13]  /*12e0*/  ISETP.GE.AND P0, PT, R3, R0, PT ;  /* 0x000000000300720c */ /* 0x000fda0003f06270 */
[----:B------:R-:W-:Y:S05]  /*12f0*/  @P0 EXIT ;  /* 0x000000000000094d */ /* 0x000fea0003800000 */
[C---:B------:R-:W-:Y:S01]  /*1300*/  IADD3 R2, PT, PT, -R3.reuse, R0, RZ ;  /* 0x0000000003027210 */ /* 0x040fe20007ffe1ff */
[----:B------:R-:W-:-:S03]  /*1310*/  IMAD.IADD R4, R3, 0x1, -R0 ;  /* 0x0000000103047824 */ /* 0x000fc600078e0a00 */
[----:B------:R-:W-:Y:S02]  /*1320*/  LOP3.LUT P0, R2, R2, 0x3, RZ, 0xc0, !PT ;  /* 0x0000000302027812 */ /* 0x000fe4000780c0ff */
[----:B------:R-:W-:-:S11]  /*1330*/  ISETP.GT.U32.AND P1, PT, R4, -0x4, PT ;  /* 0xfffffffc0400780c */ /* 0x000fd60003f24070 */
[----:B------:R-:W-:Y:S05]  /*1340*/  @!P0 BRA `(.L_x_16) ;  /* 0x00000000002c8947 */ /* 0x000fea0003800000 */
[----:B------:R-:W0:Y:S01]  /*1350*/  LDC.64 R8, c[0x0][0x380] ;  /* 0x0000e000ff087b82 */ /* 0x000e220000000a00 */
[----:B------:R-:W-:-:S07]  /*1360*/  IADD3 R2, PT, PT, -R2, RZ, RZ ;  /* 0x000000ff02027210 */ /* 0x000fce0007ffe1ff */
[----:B--2-4-:R-:W2:Y:S02]  /*1370*/  LDC.64 R10, c[0x0][0x388] ;  /* 0x0000e200ff0a7b82 */ /* 0x014ea40000000a00 */
.L_x_17:
[----:B0-2---:R-:W-:-:S06]  /*1380*/  IMAD.WIDE R6, R3, 0x4, R10 ;  /* 0x0000000403067825 */ /* 0x005fcc00078e020a */
[----:B------:R-:W2:Y:S01]  /*1390*/  LDG.E R7, desc[UR4][R6.64] ;  /* 0x0000000406077981 */ /* 0x000ea2000c1e1900 */
[----:B------:R-:W-:Y:S02]  /*13a0*/  VIADD R2, R2, 0x1 ;  /* 0x0000000102027836 */ /* 0x000fe40000000000 */
[C---:B------:R-:W-:Y:S01]  /*13b0*/  IMAD.WIDE R4, R3.reuse, 0x4, R8 ;  /* 0x0000000403047825 */ /* 0x040fe200078e0208 */
[----:B------:R-:W-:Y:S02]  /*13c0*/  IADD3 R3, PT, PT, R3, 0x1, RZ ;  /* 0x0000000103037810 */ /* 0x000fe40007ffe0ff */
[----:B------:R-:W-:Y:S02]  /*13d0*/  ISETP.NE.AND P0, PT, R2, RZ, PT ;  /* 0x000000ff0200720c */ /* 0x000fe40003f05270 */
[----:B--2---:R0:W-:Y:S11]  /*13e0*/  STG.E desc[UR4][R4.64], R7 ;  /* 0x0000000704007986 */ /* 0x0041f6000c101904 */
[----:B------:R-:W-:Y:S05]  /*13f0*/  @P0 BRA `(.L_x_17) ;  /* 0xfffffffc00e00947 */ /* 0x000fea000383ffff */
.L_x_16:
[----:B------:R-:W-:Y:S05]  /*1400*/  @P1 EXIT ;  /* 0x000000000000194d */ /* 0x000fea0003800000 */
[----:B0---4-:R-:W0:Y:S01]  /*1410*/  LDC.64 R4, c[0x0][0x388] ;  /* 0x0000e200ff047b82 */ /* 0x011e220000000a00 */
[----:B------:R-:W-:-:S05]  /*1420*/  IMAD.IADD R0, R3, 0x1, -R0 ;  /* 0x0000000103007824 */ /* 0x000fca00078e0a00 */
[----:B------:R-:W-:Y:S02]  /*1430*/  ISETP.GE.AND P0, PT, R0, RZ, PT ;  /* 0x000000ff0000720c */ /* 0x000fe40003f06270 */
[----:B--2---:R-:W2:Y:S01]  /*1440*/  LDC.64 R6, c[0x0][0x380] ;  /* 0x0000e000ff067b82 */ /* 0x004ea20000000a00 */
[----:B0-----:R-:W-:-:S05]  /*1450*/  IADD3 R4, P1, PT, R4, 0x8, RZ ;  /* 0x0000000804047810 */ /* 0x001fca0007f3e0ff */
[----:B------:R-:W-:Y:S01]  /*1460*/  IMAD.X R5, RZ, RZ, R5, P1 ;  /* 0x000000ffff057224 */ /* 0x000fe200008e0605 */
[----:B--2---:R-:W-:-:S04]  /*1470*/  IADD3 R6, P2, PT, R6, 0x8, RZ ;  /* 0x0000000806067810 */ /* 0x004fc80007f5e0ff */
[----:B------:R-:W-:Y:S01]  /*1480*/  IADD3.X R7, PT, PT, RZ, R7, RZ, P2, !PT ;  /* 0x00000007ff077210 */ /* 0x000fe200017fe4ff */
[----:B------:R-:W-:Y:S08]  /*1490*/  @P0 BRA `(.L_x_18) ;  /* 0x0000000400440947 */ /* 0x000ff00003800000 */
[----:B------:R-:W-:Y:S02]  /*14a0*/  IADD3 R2, PT, PT, -R0, RZ, RZ ;  /* 0x000000ff00027210 */ /* 0x000fe40007ffe1ff */
[----:B------:R-:W-:Y:S02]  /*14b0*/  PLOP3.LUT P0, PT, PT, PT, PT, 0x80, 0x8 ;  /* 0x000000000008781c */ /* 0x000fe40003f0f070 */
[----:B------:R-:W-:-:S13]  /*14c0*/  ISETP.GT.AND P1, PT, R2, 0xc, PT ;  /* 0x0000000c0200780c */ /* 0x000fda0003f24270 */
[----:B------:R-:W-:Y:S05]  /*14d0*/  @!P1 BRA `(.L_x_19) ;  /* 0x0000000000c09947 */ /* 0x000fea0003800000 */
[----:B------:R-:W-:-:S13]  /*14e0*/  PLOP3.LUT P0, PT, PT, PT, PT, 0x8, 0x80 ;  /* 0x000000000080781c */ /* 0x000fda0003f0e170 */
.L_x_20:
[----:B0-----:R-:W-:-:S05]  /*14f0*/  IMAD.WIDE R8, R3, 0x4, R4 ;  /* 0x0000000403087825 */ /* 0x001fca00078e0204 */
[----:B-1-3--:R-:W2:Y:S01]  /*1500*/  LDG.E R17, desc[UR4][R8.64+-0x8] ;  /* 0xfffff80408117981 */ /* 0x00aea2000c1e1900 */
[----:B------:R-:W-:-:S05]  /*1510*/  IMAD.WIDE R10, R3, 0x4, R6 ;  /* 0x00000004030a7825 */ /* 0x000fca00078e0206 */
[----:B--2---:R0:W-:Y:S04]  /*1520*/  STG.E desc[UR4][R10.64+-0x8], R17 ;  /* 0xfffff8110a007986 */ /* 0x0041e8000c101904 */
[----:B------:R-:W2:Y:S04]  /*1530*/  LDG.E R19, desc[UR4][R8.64+-0x4] ;  /* 0xfffffc0408137981 */ /* 0x000ea8000c1e1900 */
[----:B--2---:R1:W-:Y:S04]  /*1540*/  STG.E desc[UR4][R10.64+-0x4], R19 ;  /* 0xfffffc130a007986 */ /* 0x0043e8000c101904 */
[----:B------:R-:W2:Y:S01]  /*1550*/  LDG.E R21, desc[UR4][R8.64] ;  /* 0x0000000408157981 */ /* 0x000ea2000c1e1900 */
[----:B------:R-:W-:-:S03]  /*1560*/  VIADD R15, R3, 0x4 ;  /* 0x00000004030f7836 */ /* 0x000fc60000000000 */
[----:B--2---:R2:W-:Y:S04]  /*1570*/  STG.E desc[UR4][R10.64], R21 ;  /* 0x000000150a007986 */ /* 0x0045e8000c101904 */
[----:B------:R-:W3:Y:S01]  /*1580*/  LDG.E R23, desc[UR4][R8.64+0x4] ;  /* 0x0000040408177981 */ /* 0x000ee2000c1e1900 */
[----:B------:R-:W-:-:S03]  /*1590*/  IMAD.WIDE R12, R15, 0x4, R4 ;  /* 0x000000040f0c7825 */ /* 0x000fc600078e0204 */
[----:B---3--:R3:W-:Y:S04]  /*15a0*/  STG.E desc[UR4][R10.64+0x4], R23 ;  /* 0x000004170a007986 */ /* 0x0087e8000c101904 */
[----:B------:R-:W4:Y:S01]  /*15b0*/  LDG.E R25, desc[UR4][R12.64+-0x8] ;  /* 0xfffff8040c197981 */ /* 0x000f22000c1e1900 */
[----:B------:R-:W-:-:S05]  /*15c0*/  IMAD.WIDE R14, R15, 0x4, R6 ;  /* 0x000000040f0e7825 */ /* 0x000fca00078e0206 */
[----:B----4-:R4:W-:Y:S04]  /*15d0*/  STG.E desc[UR4][R14.64+-0x8], R25 ;  /* 0xfffff8190e007986 */ /* 0x0109e8000c101904 */
[----:B0-----:R-:W5:Y:S04]  /*15e0*/  LDG.E R17, desc[UR4][R12.64+-0x4] ;  /* 0xfffffc040c117981 */ /* 0x001f68000c1e1900 */
[----:B-----5:R0:W-:Y:S04]  /*15f0*/  STG.E desc[UR4][R14.64+-0x4], R17 ;  /* 0xfffffc110e007986 */ /* 0x0201e8000c101904 */
[----:B-1----:R-:W5:Y:S01]  /*1600*/  LDG.E R19, desc[UR4][R12.64] ;  /* 0x000000040c137981 */ /* 0x002f62000c1e1900 */
[----:B------:R-:W-:-:S03]  /*1610*/  IADD3 R27, PT, PT, R3, 0x8, RZ ;  /* 0x00000008031b7810 */ /* 0x000fc60007ffe0ff */
[----:B-----5:R1:W-:Y:S04]  /*1620*/  STG.E desc[UR4][R14.64], R19 ;  /* 0x000000130e007986 */ /* 0x0203e8000c101904 */
[----:B--2---:R-:W2:Y:S01]  /*1630*/  LDG.E R21, desc[UR4][R12.64+0x4] ;  /* 0x000004040c157981 */ /* 0x004ea2000c1e1900 */
[----:B------:R-:W-:-:S03]  /*1640*/  IMAD.WIDE R8, R27, 0x4, R4 ;  /* 0x000000041b087825 */ /* 0x000fc600078e0204 */
[----:B--2---:R2:W-:Y:S04]  /*1650*/  STG.E desc[UR4][R14.64+0x4], R21 ;  /* 0x000004150e007986 */ /* 0x0045e8000c101904 */
[----:B---3--:R-:W3:Y:S01]  /*1660*/  LDG.E R23, desc[UR4][R8.64+-0x8] ;  /* 0xfffff80408177981 */ /* 0x008ee2000c1e1900 */
[----:B------:R-:W-:-:S05]  /*1670*/  IMAD.WIDE R10, R27, 0x4, R6 ;  /* 0x000000041b0a7825 */ /* 0x000fca00078e0206 */
[----:B---3--:R3:W-:Y:S04]  /*1680*/  STG.E desc[UR4][R10.64+-0x8], R23 ;  /* 0xfffff8170a007986 */ /* 0x0087e8000c101904 */
[----:B----4-:R-:W4:Y:S04]  /*1690*/  LDG.E R25, desc[UR4][R8.64+-0x4] ;  /* 0xfffffc0408197981 */ /* 0x010f28000c1e1900 */
[----:B----4-:R4:W-:Y:S04]  /*16a0*/  STG.E desc[UR4][R10.64+-0x4], R25 ;  /* 0xfffffc190a007986 */ /* 0x0109e8000c101904 */
[----:B0-----:R-:W5:Y:S01]  /*16b0*/  LDG.E R17, desc[UR4][R8.64] ;  /* 0x0000000408117981 */ /* 0x001f62000c1e1900 */
[----:B------:R-:W-:-:S03]  /*16c0*/  VIADD R27, R3, 0xc ;  /* 0x0000000c031b7836 */ /* 0x000fc60000000000 */
[----:B-----5:R0:W-:Y:S04]  /*16d0*/  STG.E desc[UR4][R10.64], R17 ;  /* 0x000000110a007986 */ /* 0x0201e8000c101904 */
[----:B-1----:R-:W5:Y:S01]  /*16e0*/  LDG.E R19, desc[UR4][R8.64+0x4] ;  /* 0x0000040408137981 */ /* 0x002f62000c1e1900 */
[----:B------:R-:W-:-:S03]  /*16f0*/  IMAD.WIDE R12, R27, 0x4, R4 ;  /* 0x000000041b0c7825 */ /* 0x000fc600078e0204 */
[----:B-----5:R0:W-:Y:S04]  /*1700*/  STG.E desc[UR4][R10.64+0x4], R19 ;  /* 0x000004130a007986 */ /* 0x0201e8000c101904 */
[----:B--2---:R-:W2:Y:S01]  /*1710*/  LDG.E R21, desc[UR4][R12.64+-0x8] ;  /* 0xfffff8040c157981 */ /* 0x004ea2000c1e1900 */
[----:B------:R-:W-:-:S05]  /*1720*/  IMAD.WIDE R14, R27, 0x4, R6 ;  /* 0x000000041b0e7825 */ /* 0x000fca00078e0206 */
[----:B--2---:R0:W-:Y:S04]  /*1730*/  STG.E desc[UR4][R14.64+-0x8], R21 ;  /* 0xfffff8150e007986 */ /* 0x0041e8000c101904 */
[----:B---3--:R-:W2:Y:S04]  /*1740*/  LDG.E R23, desc[UR4][R12.64+-0x4] ;  /* 0xfffffc040c177981 */ /* 0x008ea8000c1e1900 */
[----:B--2---:R0:W-:Y:S04]  /*1750*/  STG.E desc[UR4][R14.64+-0x4], R23 ;  /* 0xfffffc170e007986 */ /* 0x0041e8000c101904 */
[----:B----4-:R-:W2:Y:S01]  /*1760*/  LDG.E R25, desc[UR4][R12.64] ;  /* 0x000000040c197981 */ /* 0x010ea2000c1e1900 */
[----:B------:R-:W-:-:S04]  /*1770*/  IADD3 R0, PT, PT, R0, 0x10, RZ ;  /* 0x0000001000007810 */ /* 0x000fc80007ffe0ff */
[----:B------:R-:W-:Y:S01]  /*1780*/  ISETP.GE.AND P1, PT, R0, -0xc, PT ;  /* 0xfffffff40000780c */ /* 0x000fe20003f26270 */
[----:B--2---:R0:W-:Y:S04]  /*1790*/  STG.E desc[UR4][R14.64], R25 ;  /* 0x000000190e007986 */ /* 0x0041e8000c101904 */
[----:B------:R-:W2:Y:S01]  /*17a0*/  LDG.E R9, desc[UR4][R12.64+0x4] ;  /* 0x000004040c097981 */ /* 0x000ea2000c1e1900 */
[----:B------:R-:W-:-:S03]  /*17b0*/  VIADD R3, R3, 0x10 ;  /* 0x0000001003037836 */ /* 0x000fc60000000000 */
[----:B--2---:R0:W-:Y:S04]  /*17c0*/  STG.E desc[UR4][R14.64+0x4], R9 ;  /* 0x000004090e007986 */ /* 0x0041e8000c101904 */
[----:B------:R-:W-:Y:S05]  /*17d0*/  @!P1 BRA `(.L_x_20) ;  /* 0xfffffffc00449947 */ /* 0x000fea000383ffff */
.L_x_19:
[----:B------:R-:W-:-:S04]  /*17e0*/  IADD3 R2, PT, PT, -R0, RZ, RZ ;  /* 0x000000ff00027210 */ /* 0x000fc80007ffe1ff */
[----:B------:R-:W-:-:S13]  /*17f0*/  ISETP.GT.AND P1, PT, R2, 0x4, PT ;  /* 0x000000040200780c */ /* 0x000fda0003f24270 */
[----:B------:R-:W-:Y:S05]  /*1800*/  @!P1 BRA `(.L_x_21) ;  /* 0x0000000000609947 */ /* 0x000fea0003800000 */
        /* <DEDUP_REMOVED lines=12> */
[----:B------:R-:W3:Y:S01]  /*18d0*/  LDG.E R25, desc[UR4][R12.64+-0x8] ;  /* 0xfffff8040c197981 */ /* 0x000ee2000c1e1900 */
[----:B------:R-:W-:-:S05]  /*18e0*/  IMAD.WIDE R14, R15, 0x4, R6 ;  /* 0x000000040f0e7825 */ /* 0x000fca00078e0206 */
[----:B---3--:R2:W-:Y:S04]  /*18f0*/  STG.E desc[UR4][R14.64+-0x8], R25 ;  /* 0xfffff8190e007986 */ /* 0x0085e8000c101904 */
[----:B0-----:R-:W3:Y:S04]  /*1900*/  LDG.E R17, desc[UR4][R12.64+-0x4] ;  /* 0xfffffc040c117981 */ /* 0x001ee8000c1e1900 */
[----:B---3--:R2:W-:Y:S04]  /*1910*/  STG.E desc[UR4][R14.64+-0x4], R17 ;  /* 0xfffffc110e007986 */ /* 0x0085e8000c101904 */
[----:B-1----:R-:W3:Y:S04]  /*1920*/  LDG.E R19, desc[UR4][R12.64] ;  /* 0x000000040c137981 */ /* 0x002ee8000c1e1900 */
[----:B---3--:R2:W-:Y:S04]  /*1930*/  STG.E desc[UR4][R14.64], R19 ;  /* 0x000000130e007986 */ /* 0x0085e8000c101904 */
[----:B------:R-:W3:Y:S01]  /*1940*/  LDG.E R9, desc[UR4][R12.64+0x4] ;  /* 0x000004040c097981 */ /* 0x000ee2000c1e1900 */
[----:B------:R-:W-:Y:S01]  /*1950*/  PLOP3.LUT P0, PT, PT, PT, PT, 0x8, 0x80 ;  /* 0x000000000080781c */ /* 0x000fe20003f0e170 */
[----:B------:R-:W-:Y:S01]  /*1960*/  VIADD R3, R3, 0x8 ;  /* 0x0000000803037836 */ /* 0x000fe20000000000 */
[----:B------:R-:W-:Y:S01]  /*1970*/  IADD3 R0, PT, PT, R0, 0x8, RZ ;  /* 0x0000000800007810 */ /* 0x000fe20007ffe0ff */
[----:B---3--:R2:W-:Y:S10]  /*1980*/  STG.E desc[UR4][R14.64+0x4], R9 ;  /* 0x000004090e007986 */ /* 0x0085f4000c101904 */
.L_x_21:
[----:B------:R-:W-:-:S13]  /*1990*/  ISETP.NE.OR P0, PT, R0, RZ, P0 ;  /* 0x000000ff0000720c */ /* 0x000fda0000705670 */
[----:B------:R-:W-:Y:S05]  /*19a0*/  @!P0 EXIT ;  /* 0x000000000000894d */ /* 0x000fea0003800000 */
.L_x_18:
[----:B0-2---:R-:W-:-:S05]  /*19b0*/  IMAD.WIDE R8, R3, 0x4, R4 ;  /* 0x0000000403087825 */ /* 0x005fca00078e0204 */
[----:B---34-:R-:W2:Y:S01]  /*19c0*/  LDG.E R13, desc[UR4][R8.64+-0x8] ;  /* 0xfffff804080d7981 */ /* 0x018ea2000c1e1900 */
[----:B------:R-:W-:-:S05]  /*19d0*/  IMAD.WIDE R10, R3, 0x4, R6 ;  /* 0x00000004030a7825 */ /* 0x000fca00078e0206 */
[----:B--2---:R4:W-:Y:S04]  /*19e0*/  STG.E desc[UR4][R10.64+-0x8], R13 ;  /* 0xfffff80d0a007986 */ /* 0x0049e8000c101904 */
[----:B-1----:R-:W2:Y:S04]  /*19f0*/  LDG.E R15, desc[UR4][R8.64+-0x4] ;  /* 0xfffffc04080f7981 */ /* 0x002ea8000c1e1900 */
[----:B--2---:R4:W-:Y:S04]  /*1a00*/  STG.E desc[UR4][R10.64+-0x4], R15 ;  /* 0xfffffc0f0a007986 */ /* 0x0049e8000c101904 */
[----:B------:R-:W2:Y:S01]  /*1a10*/  LDG.E R17, desc[UR4][R8.64] ;  /* 0x0000000408117981 */ /* 0x000ea2000c1e1900 */
[----:B------:R-:W-:-:S04]  /*1a20*/  IADD3 R0, PT, PT, R0, 0x4, RZ ;  /* 0x0000000400007810 */ /* 0x000fc80007ffe0ff */
[----:B------:R-:W-:Y:S01]  /*1a30*/  ISETP.NE.AND P0, PT, R0, RZ, PT ;  /* 0x000000ff0000720c */ /* 0x000fe20003f05270 */
[----:B--2---:R4:W-:Y:S04]  /*1a40*/  STG.E desc[UR4][R10.64], R17 ;  /* 0x000000110a007986 */ /* 0x0049e8000c101904 */
[----:B------:R-:W2:Y:S01]  /*1a50*/  LDG.E R19, desc[UR4][R8.64+0x4] ;  /* 0x0000040408137981 */ /* 0x000ea2000c1e1900 */
[----:B------:R-:W-:-:S03]  /*1a60*/  VIADD R3, R3, 0x4 ;  /* 0x0000000403037836 */ /* 0x000fc60000000000 */
[----:B--2---:R4:W-:Y:S04]  /*1a70*/  STG.E desc[UR4][R10.64+0x4], R19 ;  /* 0x000004130a007986 */ /* 0x0049e8000c101904 */
[----:B------:R-:W-:Y:S05]  /*1a80*/  @P0 BRA `(.L_x_18) ;  /* 0xfffffffc00c80947 */ /* 0x000fea000383ffff */
[----:B------:R-:W-:Y:S05]  /*1a90*/  EXIT ;  /* 0x000000000000794d */ /* 0x000fea0003800000 */
.L_x_22:
[----:B------:R-:W-:-:S00]  /*1aa0*/  BRA `(.L_x_22) ;  /* 0xfffffffc00fc7947 */ /* 0x000fc0000383ffff */
[----:B------:R-:W-:-:S00]  /*1ab0*/  NOP ;  /* 0x0000000000007918 */ /* 0x000fc00000000000 */
        /* <DEDUP_REMOVED lines=12> */
.L_x_23:


//--------------------- .nv.shared.reserved.0     --------------------------
	.section	.nv.shared.reserved.0,"aw",@nobits
	.weak		__nv_reservedSMEM_offset_0_alias
	.size		__nv_reservedSMEM_offset_0_alias, 0, 64
	.other		__nv_reservedSMEM_offset_0_alias,@"STO_CUDA_RESERVED_SHARED STV_DEFAULT"
__nv_reservedSMEM_offset_0_alias:
	.zero		0
	.zero		64


//--------------------- .nv.constant0._Z19mergeSortPassKernelPiS_ii --------------------------
	.section	.nv.constant0._Z19mergeSortPassKernelPiS_ii,"a",@progbits
	.sectionflags	@""
	.align	4
.nv.constant0._Z19mergeSortPassKernelPiS_ii:
	.zero		920


//--------------------- SYMBOLS --------------------------

	.type		.nv.reservedSmem.offset0,@object
	.size		.nv.reservedSmem.offset0,0x4
